	.headerflags	@"EF_CUDA_TEXMODE_UNIFIED EF_CUDA_64BIT_ADDRESS EF_CUDA_ACCELERATORS EF_CUDA_SM90 EF_CUDA_VIRTUAL_SM(EF_CUDA_SM90)"
	.elftype	@"ET_EXEC"


//--------------------- .nv.info                  --------------------------
	.section	.nv.info,"",@"SHT_CUDA_INFO"
	.align	4


	//----- nvinfo : EIATTR_REGCOUNT
	.align		4
        /*0000*/ 	.byte	0x04, 0x2f
        /*0002*/ 	.short	(.L_1 - .L_0)
	.align		4
.L_0:
        /*0004*/ 	.word	index@(triton_poi_fused_addmm_relu_2)
        /*0008*/ 	.word	0x0000000c


	//----- nvinfo : EIATTR_MIN_STACK_SIZE
	.align		4
.L_1:
        /*000c*/ 	.byte	0x04, 0x12
        /*000e*/ 	.short	(.L_3 - .L_2)
	.align		4
.L_2:
        /*0010*/ 	.word	index@(triton_poi_fused_addmm_relu_2)
        /*0014*/ 	.word	0x00000000


	//----- nvinfo : EIATTR_FRAME_SIZE
	.align		4
.L_3:
        /*0018*/ 	.byte	0x04, 0x11
        /*001a*/ 	.short	(.L_5 - .L_4)
	.align		4
.L_4:
        /*001c*/ 	.word	index@(triton_poi_fused_addmm_relu_2)
        /*0020*/ 	.word	0x00000000


	//----- nvinfo : EIATTR_MIN_STACK_SIZE
	.align		4
.L_5:
        /*0024*/ 	.byte	0x04, 0x12
        /*0026*/ 	.short	(.L_7 - .L_6)
	.align		4
.L_6:
        /*0028*/ 	.word	index@(triton_poi_fused_addmm_relu_2)
        /*002c*/ 	.word	0x00000000
.L_7:


//--------------------- .nv.info.triton_poi_fused_addmm_relu_2 --------------------------
	.section	.nv.info.triton_poi_fused_addmm_relu_2,"",@"SHT_CUDA_INFO"
	.sectionflags	@""
	.align	4


	//----- nvinfo : EIATTR_CUDA_API_VERSION
	.align		4
        /*0000*/ 	.byte	0x04, 0x37
        /*0002*/ 	.short	(.L_9 - .L_8)
.L_8:
        /*0004*/ 	.word	0x0000007c


	//----- nvinfo : EIATTR_KPARAM_INFO
	.align		4
.L_9:
        /*0008*/ 	.byte	0x04, 0x17
        /*000a*/ 	.short	(.L_11 - .L_10)
.L_10:
        /*000c*/ 	.word	0x00000000
        /*0010*/ 	.short	0x0002
        /*0012*/ 	.short	0x0010
        /*0014*/ 	.byte	0x00, 0xf0, 0x11, 0x00


	//----- nvinfo : EIATTR_KPARAM_INFO
	.align		4
.L_11:
        /*0018*/ 	.byte	0x04, 0x17
        /*001a*/ 	.short	(.L_13 - .L_12)
.L_12:
        /*001c*/ 	.word	0x00000000
        /*0020*/ 	.short	0x0001
        /*0022*/ 	.short	0x0008
        /*0024*/ 	.byte	0x00, 0xf4, 0x21, 0x00


	//----- nvinfo : EIATTR_KPARAM_INFO
	.align		4
.L_13:
        /*0028*/ 	.byte	0x04, 0x17
        /*002a*/ 	.short	(.L_15 - .L_14)
.L_14:
        /*002c*/ 	.word	0x00000000
        /*0030*/ 	.short	0x0000
        /*0032*/ 	.short	0x0000
        /*0034*/ 	.byte	0x00, 0xf4, 0x21, 0x00


	//----- nvinfo : EIATTR_SPARSE_MMA_MASK
	.align		4
.L_15:
        /*0038*/ 	.byte	0x03, 0x50
        /*003a*/ 	.short	0x0000


	//----- nvinfo : EIATTR_MAXREG_COUNT
	.align		4
        /*003c*/ 	.byte	0x03, 0x1b
        /*003e*/ 	.short	0x00ff


	//----- nvinfo : EIATTR_EXIT_INSTR_OFFSETS
	.align		4
        /*0040*/ 	.byte	0x04, 0x1c
        /*0042*/ 	.short	(.L_17 - .L_16)


	//   ....[0]....
.L_16:
        /*0044*/ 	.word	0x00000160


	//   ....[1]....
        /*0048*/ 	.word	0x00000180


	//----- nvinfo : EIATTR_REQNTID
	.align		4
.L_17:
        /*004c*/ 	.byte	0x04, 0x10
        /*004e*/ 	.short	(.L_19 - .L_18)
.L_18:
        /*0050*/ 	.word	0x00000080
        /*0054*/ 	.word	0x00000001
        /*0058*/ 	.word	0x00000001


	//----- nvinfo : EIATTR_CBANK_PARAM_SIZE
	.align		4
.L_19:
        /*005c*/ 	.byte	0x03, 0x19
        /*005e*/ 	.short	0x0014


	//----- nvinfo : EIATTR_PARAM_CBANK
	.align		4
        /*0060*/ 	.byte	0x04, 0x0a
        /*0062*/ 	.short	(.L_21 - .L_20)
	.align		4
.L_20:
        /*0064*/ 	.word	index@(.nv.constant0.triton_poi_fused_addmm_relu_2)
        /*0068*/ 	.short	0x0210
        /*006a*/ 	.short	0x0014


	//----- nvinfo : EIATTR_SW_WAR
	.align		4
.L_21:
        /*006c*/ 	.byte	0x04, 0x36
        /*006e*/ 	.short	(.L_23 - .L_22)
.L_22:
        /*0070*/ 	.word	0x00000008
.L_23:


//--------------------- .nv.callgraph             --------------------------
	.section	.nv.callgraph,"",@"SHT_CUDA_CALLGRAPH"
	.align	4
	.sectionentsize	8
	.align		4
        /*0000*/ 	.word	0x00000000
	.align		4
        /*0004*/ 	.word	0xffffffff
	.align		4
        /*0008*/ 	.word	0x00000000
	.align		4
        /*000c*/ 	.word	0xfffffffe
	.align		4
        /*0010*/ 	.word	0x00000000
	.align		4
        /*0014*/ 	.word	0xfffffffd
	.align		4
        /*0018*/ 	.word	0x00000000
	.align		4
        /*001c*/ 	.word	0xfffffffc


//--------------------- .text.triton_poi_fused_addmm_relu_2 --------------------------
	.section	.text.triton_poi_fused_addmm_relu_2,"ax",@progbits
	.align	128
        .global         triton_poi_fused_addmm_relu_2
        .type           triton_poi_fused_addmm_relu_2,@function
        .size           triton_poi_fused_addmm_relu_2,(.L_x_1 - triton_poi_fused_addmm_relu_2)
        .other          triton_poi_fused_addmm_relu_2,@"STO_CUDA_ENTRY STV_DEFAULT"
triton_poi_fused_addmm_relu_2:
.text.triton_poi_fused_addmm_relu_2:
[----:B------:R-:W0:Y:S02]  /*0000*/  LDC R1, c[0x0][0x28] ;  /* 0x00000a00ff017b82 */ /* 0x000e240000000800 */
[----:B------:R-:W1:Y:S01]  /*0010*/  S2R R0, SR_TID.X ;  /* 0x0000000000007919 */ /* 0x000e620000002100 */
[----:B------:R-:W2:Y:S01]  /*0020*/  LDC.64 R2, c[0x0][0x210] ;  /* 0x00008400ff027b82 */ /* 0x000ea20000000a00 */
[----:B------:R-:W-:Y:S01]  /*0030*/  ULDC.64 UR4, c[0x0][0x208] ;  /* 0x0000820000047ab9 */ /* 0x000fe20000000a00 */
[----:B------:R-:W3:Y:S06]  /*0040*/  S2R R7, SR_CTAID.X ;  /* 0x0000000000077919 */ /* 0x000eec0000002500 */
[----:B------:R-:W4:Y:S01]  /*0050*/  LDC.64 R4, c[0x0][0x218] ;  /* 0x00008600ff047b82 */ /* 0x000f220000000a00 */
[----:B-1----:R-:W-:-:S05]  /*0060*/  LOP3.LUT R0, R0, 0x7f, RZ, 0xc0, !PT ;  /* 0x0000007f00007812 */ /* 0x002fca00078ec0ff */
[----:B---3--:R-:W-:-:S04]  /*0070*/  IMAD R7, R7, 0x80, R0 ;  /* 0x0000008007077824 */ /* 0x008fc800078e0200 */
[C---:B------:R-:W-:Y:S01]  /*0080*/  IMAD.HI R0, R7.reuse, 0x1b4e81b5, RZ ;  /* 0x1b4e81b507007827 */ /* 0x040fe200078e02ff */
[----:B------:R-:W-:-:S03]  /*0090*/  ISETP.GE.AND P1, PT, R7, 0x4b0, PT ;  /* 0x000004b00700780c */ /* 0x000fc60003f26270 */
[----:B--2---:R-:W-:Y:S01]  /*00a0*/  IMAD.WIDE R2, R7, 0x4, R2 ;  /* 0x0000000407027825 */ /* 0x004fe200078e0202 */
[----:B------:R-:W-:-:S04]  /*00b0*/  SHF.R.U32.HI R9, RZ, 0x1f, R0 ;  /* 0x0000001fff097819 */ /* 0x000fc80000011600 */
[----:B------:R-:W-:-:S05]  /*00c0*/  LEA.HI.SX32 R0, R0, R9, 0x1b ;  /* 0x0000000900007211 */ /* 0x000fca00078fdaff */
[----:B------:R-:W-:Y:S01]  /*00d0*/  IMAD R9, R0, -0x12c, R7 ;  /* 0xfffffed400097824 */ /* 0x000fe200078e0207 */
[----:B------:R-:W-:Y:S01]  /*00e0*/  HFMA2.MMA R0, -RZ, RZ, 0, 0 ;  /* 0x00000000ff007435 */ /* 0x000fe200000001ff */
[----:B------:R-:W-:Y:S02]  /*00f0*/  IMAD.MOV.U32 R7, RZ, RZ, RZ ;  /* 0x000000ffff077224 */ /* 0x000fe400078e00ff */
[----:B----4-:R-:W-:-:S05]  /*0100*/  IMAD.WIDE R4, R9, 0x4, R4 ;  /* 0x0000000409047825 */ /* 0x010fca00078e0204 */
[----:B------:R-:W2:Y:S04]  /*0110*/  @!P1 LDG.E.EL R7, desc[UR4][R4.64] ;  /* 0x0000000404079981 */ /* 0x000ea8000c2e1900 */
[----:B------:R-:W2:Y:S02]  /*0120*/  @!P1 LDG.E R0, desc[UR4][R2.64] ;  /* 0x0000000402009981 */ /* 0x000ea4000c1e1900 */
[----:B--2---:R-:W-:Y:S01]  /*0130*/  FADD R6, R7, R0 ;  /* 0x0000000007067221 */ /* 0x004fe20000000000 */
[----:B------:R-:W-:-:S04]  /*0140*/  FSETP.GEU.AND P0, PT, R0, -R7, PT ;  /* 0x800000070000720b */ /* 0x000fc80003f0e000 */
[----:B------:R-:W-:Y:S01]  /*0150*/  FSEL R7, R6, RZ, P0 ;  /* 0x000000ff06077208 */ /* 0x000fe20000000000 */
[----:B------:R-:W-:Y:S08]  /*0160*/  @P1 EXIT ;  /* 0x000000000000194d */ /* 0x000ff00003800000 */
[----:B------:R-:W-:Y:S01]  /*0170*/  STG.E desc[UR4][R2.64], R7 ;  /* 0x0000000702007986 */ /* 0x000fe2000c101904 */
[----:B------:R-:W-:Y:S05]  /*0180*/  EXIT ;  /* 0x000000000000794d */ /* 0x000fea0003800000 */
.L_x_0:
[----:B------:R-:W-:-:S00]  /*0190*/  BRA `(.L_x_0) ;  /* 0xfffffffc00fc7947 */ /* 0x000fc0000383ffff */
[----:B------:R-:W-:-:S00]  /*01a0*/  NOP ;  /* 0x0000000000007918 */ /* 0x000fc00000000000 */
        /* <DEDUP_REMOVED lines=13> */
.L_x_1:


//--------------------- .nv.constant0.triton_poi_fused_addmm_relu_2 --------------------------
	.section	.nv.constant0.triton_poi_fused_addmm_relu_2,"a",@progbits
	.sectionflags	@""
	.align	4
.nv.constant0.triton_poi_fused_addmm_relu_2:
	.zero		548
